//
// Generated by NVIDIA NVVM Compiler
//
// Compiler Build ID: CL-36424714
// Cuda compilation tools, release 13.0, V13.0.88
// Based on NVVM 20.0.0
//

.version 9.0
.target sm_100
.address_size 64

	// .globl	_Z8conv_gpuPiS_S_ii

.visible .entry _Z8conv_gpuPiS_S_ii(
	.param .u64 .ptr .align 1 _Z8conv_gpuPiS_S_ii_param_0,
	.param .u64 .ptr .align 1 _Z8conv_gpuPiS_S_ii_param_1,
	.param .u64 .ptr .align 1 _Z8conv_gpuPiS_S_ii_param_2,
	.param .u32 _Z8conv_gpuPiS_S_ii_param_3,
	.param .u32 _Z8conv_gpuPiS_S_ii_param_4
)
{
	.reg .pred 	%p<56>;
	.reg .b32 	%r<142>;
	.reg .b64 	%rd<47>;

	ld.param.u64 	%rd7, [_Z8conv_gpuPiS_S_ii_param_0];
	ld.param.u64 	%rd8, [_Z8conv_gpuPiS_S_ii_param_1];
	ld.param.u64 	%rd6, [_Z8conv_gpuPiS_S_ii_param_2];
	ld.param.u32 	%r66, [_Z8conv_gpuPiS_S_ii_param_3];
	ld.param.u32 	%r67, [_Z8conv_gpuPiS_S_ii_param_4];
	cvta.to.global.u64 	%rd1, %rd8;
	cvta.to.global.u64 	%rd2, %rd7;
	mov.u32 	%r68, %ctaid.x;
	mov.u32 	%r69, %ntid.x;
	mov.u32 	%r70, %tid.x;
	mad.lo.s32 	%r1, %r68, %r69, %r70;
	setp.ge.s32 	%p1, %r1, %r66;
	@%p1 bra 	$L__BB0_43;
	setp.lt.s32 	%p2, %r67, 1;
	mov.b32 	%r118, 0;
	@%p2 bra 	$L__BB0_42;
	shr.u32 	%r74, %r67, 1;
	sub.s32 	%r2, %r1, %r74;
	and.b32  	%r3, %r67, 7;
	setp.lt.u32 	%p3, %r67, 8;
	mov.b32 	%r118, 0;
	mov.u32 	%r135, %r118;
	@%p3 bra 	$L__BB0_21;
	and.b32  	%r135, %r67, 2147483640;
	mov.b32 	%r118, 0;
	mov.u32 	%r117, %r118;
$L__BB0_4:
	.pragma "nounroll";
	not.b32 	%r76, %r117;
	add.s32 	%r77, %r67, %r76;
	add.s32 	%r7, %r2, %r117;
	setp.lt.s32 	%p4, %r7, 0;
	setp.ge.s32 	%p5, %r7, %r66;
	mul.wide.s32 	%rd9, %r77, 4;
	add.s64 	%rd3, %rd1, %rd9;
	or.pred  	%p6, %p4, %p5;
	@%p6 bra 	$L__BB0_6;
	mul.wide.u32 	%rd10, %r7, 4;
	add.s64 	%rd11, %rd2, %rd10;
	ld.global.u32 	%r78, [%rd11];
	ld.global.u32 	%r79, [%rd3];
	mad.lo.s32 	%r118, %r79, %r78, %r118;
$L__BB0_6:
	add.s32 	%r10, %r7, 1;
	setp.lt.s32 	%p7, %r10, 0;
	setp.ge.s32 	%p8, %r10, %r66;
	or.pred  	%p9, %p7, %p8;
	@%p9 bra 	$L__BB0_8;
	mul.wide.u32 	%rd12, %r10, 4;
	add.s64 	%rd13, %rd2, %rd12;
	ld.global.u32 	%r80, [%rd13];
	ld.global.u32 	%r81, [%rd3+-4];
	mad.lo.s32 	%r118, %r81, %r80, %r118;
$L__BB0_8:
	add.s32 	%r13, %r7, 2;
	setp.lt.s32 	%p10, %r13, 0;
	setp.ge.s32 	%p11, %r13, %r66;
	or.pred  	%p12, %p10, %p11;
	@%p12 bra 	$L__BB0_10;
	mul.wide.u32 	%rd14, %r13, 4;
	add.s64 	%rd15, %rd2, %rd14;
	ld.global.u32 	%r82, [%rd15];
	ld.global.u32 	%r83, [%rd3+-8];
	mad.lo.s32 	%r118, %r83, %r82, %r118;
$L__BB0_10:
	add.s32 	%r16, %r7, 3;
	setp.lt.s32 	%p13, %r16, 0;
	setp.ge.s32 	%p14, %r16, %r66;
	or.pred  	%p15, %p13, %p14;
	@%p15 bra 	$L__BB0_12;
	mul.wide.u32 	%rd16, %r16, 4;
	add.s64 	%rd17, %rd2, %rd16;
	ld.global.u32 	%r84, [%rd17];
	ld.global.u32 	%r85, [%rd3+-12];
	mad.lo.s32 	%r118, %r85, %r84, %r118;
$L__BB0_12:
	add.s32 	%r19, %r7, 4;
	setp.lt.s32 	%p16, %r19, 0;
	setp.ge.s32 	%p17, %r19, %r66;
	or.pred  	%p18, %p16, %p17;
	@%p18 bra 	$L__BB0_14;
	mul.wide.u32 	%rd18, %r19, 4;
	add.s64 	%rd19, %rd2, %rd18;
	ld.global.u32 	%r86, [%rd19];
	ld.global.u32 	%r87, [%rd3+-16];
	mad.lo.s32 	%r118, %r87, %r86, %r118;
$L__BB0_14:
	add.s32 	%r22, %r7, 5;
	setp.lt.s32 	%p19, %r22, 0;
	setp.ge.s32 	%p20, %r22, %r66;
	or.pred  	%p21, %p19, %p20;
	@%p21 bra 	$L__BB0_16;
	mul.wide.u32 	%rd20, %r22, 4;
	add.s64 	%rd21, %rd2, %rd20;
	ld.global.u32 	%r88, [%rd21];
	ld.global.u32 	%r89, [%rd3+-20];
	mad.lo.s32 	%r118, %r89, %r88, %r118;
$L__BB0_16:
	add.s32 	%r25, %r7, 6;
	setp.lt.s32 	%p22, %r25, 0;
	setp.ge.s32 	%p23, %r25, %r66;
	or.pred  	%p24, %p22, %p23;
	@%p24 bra 	$L__BB0_18;
	mul.wide.u32 	%rd22, %r25, 4;
	add.s64 	%rd23, %rd2, %rd22;
	ld.global.u32 	%r90, [%rd23];
	ld.global.u32 	%r91, [%rd3+-24];
	mad.lo.s32 	%r118, %r91, %r90, %r118;
$L__BB0_18:
	add.s32 	%r28, %r7, 7;
	setp.lt.s32 	%p25, %r28, 0;
	setp.ge.s32 	%p26, %r28, %r66;
	or.pred  	%p27, %p25, %p26;
	@%p27 bra 	$L__BB0_20;
	mul.wide.u32 	%rd24, %r28, 4;
	add.s64 	%rd25, %rd2, %rd24;
	ld.global.u32 	%r92, [%rd25];
	ld.global.u32 	%r93, [%rd3+-28];
	mad.lo.s32 	%r118, %r93, %r92, %r118;
$L__BB0_20:
	add.s32 	%r117, %r117, 8;
	setp.ne.s32 	%p28, %r117, %r135;
	@%p28 bra 	$L__BB0_4;
$L__BB0_21:
	setp.eq.s32 	%p29, %r3, 0;
	@%p29 bra 	$L__BB0_42;
	and.b32  	%r35, %r67, 3;
	setp.lt.u32 	%p30, %r3, 4;
	@%p30 bra 	$L__BB0_32;
	not.b32 	%r95, %r135;
	add.s32 	%r96, %r67, %r95;
	add.s32 	%r36, %r2, %r135;
	setp.lt.s32 	%p31, %r36, 0;
	setp.ge.s32 	%p32, %r36, %r66;
	mul.wide.s32 	%rd26, %r96, 4;
	add.s64 	%rd4, %rd1, %rd26;
	or.pred  	%p33, %p31, %p32;
	@%p33 bra 	$L__BB0_25;
	mul.wide.u32 	%rd27, %r36, 4;
	add.s64 	%rd28, %rd2, %rd27;
	ld.global.u32 	%r97, [%rd28];
	ld.global.u32 	%r98, [%rd4];
	mad.lo.s32 	%r118, %r98, %r97, %r118;
$L__BB0_25:
	add.s32 	%r39, %r36, 1;
	setp.lt.s32 	%p34, %r39, 0;
	setp.ge.s32 	%p35, %r39, %r66;
	or.pred  	%p36, %p34, %p35;
	@%p36 bra 	$L__BB0_27;
	mul.wide.u32 	%rd29, %r39, 4;
	add.s64 	%rd30, %rd2, %rd29;
	ld.global.u32 	%r99, [%rd30];
	ld.global.u32 	%r100, [%rd4+-4];
	mad.lo.s32 	%r118, %r100, %r99, %r118;
$L__BB0_27:
	add.s32 	%r42, %r36, 2;
	setp.lt.s32 	%p37, %r42, 0;
	setp.ge.s32 	%p38, %r42, %r66;
	or.pred  	%p39, %p37, %p38;
	@%p39 bra 	$L__BB0_29;
	mul.wide.u32 	%rd31, %r42, 4;
	add.s64 	%rd32, %rd2, %rd31;
	ld.global.u32 	%r101, [%rd32];
	ld.global.u32 	%r102, [%rd4+-8];
	mad.lo.s32 	%r118, %r102, %r101, %r118;
$L__BB0_29:
	add.s32 	%r45, %r36, 3;
	setp.lt.s32 	%p40, %r45, 0;
	setp.ge.s32 	%p41, %r45, %r66;
	or.pred  	%p42, %p40, %p41;
	@%p42 bra 	$L__BB0_31;
	mul.wide.u32 	%rd33, %r45, 4;
	add.s64 	%rd34, %rd2, %rd33;
	ld.global.u32 	%r103, [%rd34];
	ld.global.u32 	%r104, [%rd4+-12];
	mad.lo.s32 	%r118, %r104, %r103, %r118;
$L__BB0_31:
	add.s32 	%r135, %r135, 4;
$L__BB0_32:
	setp.eq.s32 	%p43, %r35, 0;
	@%p43 bra 	$L__BB0_42;
	setp.eq.s32 	%p44, %r35, 1;
	@%p44 bra 	$L__BB0_39;
	not.b32 	%r106, %r135;
	add.s32 	%r107, %r67, %r106;
	add.s32 	%r52, %r2, %r135;
	setp.lt.s32 	%p45, %r52, 0;
	setp.ge.s32 	%p46, %r52, %r66;
	mul.wide.s32 	%rd35, %r107, 4;
	add.s64 	%rd5, %rd1, %rd35;
	or.pred  	%p47, %p45, %p46;
	@%p47 bra 	$L__BB0_36;
	mul.wide.u32 	%rd36, %r52, 4;
	add.s64 	%rd37, %rd2, %rd36;
	ld.global.u32 	%r108, [%rd37];
	ld.global.u32 	%r109, [%rd5];
	mad.lo.s32 	%r118, %r109, %r108, %r118;
$L__BB0_36:
	add.s32 	%r55, %r52, 1;
	setp.lt.s32 	%p48, %r55, 0;
	setp.ge.s32 	%p49, %r55, %r66;
	or.pred  	%p50, %p48, %p49;
	@%p50 bra 	$L__BB0_38;
	mul.wide.u32 	%rd38, %r55, 4;
	add.s64 	%rd39, %rd2, %rd38;
	ld.global.u32 	%r110, [%rd39];
	ld.global.u32 	%r111, [%rd5+-4];
	mad.lo.s32 	%r118, %r111, %r110, %r118;
$L__BB0_38:
	add.s32 	%r135, %r135, 2;
$L__BB0_39:
	and.b32  	%r112, %r67, 1;
	setp.eq.b32 	%p51, %r112, 1;
	not.pred 	%p52, %p51;
	@%p52 bra 	$L__BB0_42;
	not.b32 	%r113, %r135;
	add.s32 	%r62, %r67, %r113;
	add.s32 	%r63, %r2, %r135;
	setp.lt.s32 	%p53, %r63, 0;
	setp.ge.s32 	%p54, %r63, %r66;
	or.pred  	%p55, %p53, %p54;
	@%p55 bra 	$L__BB0_42;
	mul.wide.u32 	%rd40, %r63, 4;
	add.s64 	%rd41, %rd2, %rd40;
	ld.global.u32 	%r114, [%rd41];
	mul.wide.s32 	%rd42, %r62, 4;
	add.s64 	%rd43, %rd1, %rd42;
	ld.global.u32 	%r115, [%rd43];
	mad.lo.s32 	%r118, %r115, %r114, %r118;
$L__BB0_42:
	cvta.to.global.u64 	%rd44, %rd6;
	mul.wide.s32 	%rd45, %r1, 4;
	add.s64 	%rd46, %rd44, %rd45;
	st.global.u32 	[%rd46], %r118;
$L__BB0_43:
	ret;

}


// ===== COMPILED SASS (sm_100) =====

	.target	sm_100

	.elftype	@"ET_EXEC"


//--------------------- .note.nv.tkinfo           --------------------------
	.section	.note.nv.tkinfo,"",@"SHT_NOTE"
	.sectionflags	@"SHF_NOTE_NV_TKINFO"
	.tkinfo
        /*0018*/ 	.word	0x00000002
        /*0030*/ 	.string	""
        /*0030*/ 	.string	"ptxas"
        /*0030*/ 	.string	"Cuda compilation tools, release 13.0, V13.0.88"
        /*0030*/ 	.string	"Build cuda_13.0.r13.0/compiler.36424714_0"
        /*0030*/ 	.string	"-arch sm_100 -m 64 "



//--------------------- .note.nv.cuinfo           --------------------------
	.section	.note.nv.cuinfo,"",@"SHT_NOTE"
	.sectionflags	@"SHF_NOTE_NV_CUINFO"
        /*0018*/ 	.short	0x0002
        /*001a*/ 	.short	0x0064
        /*001c*/ 	.short	0x0082
	.zero		2


//--------------------- .nv.info                  --------------------------
	.section	.nv.info,"",@"SHT_CUDA_INFO"
	.align	4


	//----- nvinfo : EIATTR_REGCOUNT
	.align		4
        /*0000*/ 	.byte	0x04, 0x2f
        /*0002*/ 	.short	(.L_1 - .L_0)
	.align		4
.L_0:
        /*0004*/ 	.word	index@(_Z8conv_gpuPiS_S_ii)
        /*0008*/ 	.word	0x00000020


	//----- nvinfo : EIATTR_FRAME_SIZE
	.align		4
.L_1:
        /*000c*/ 	.byte	0x04, 0x11
        /*000e*/ 	.short	(.L_3 - .L_2)
	.align		4
.L_2:
        /*0010*/ 	.word	index@(_Z8conv_gpuPiS_S_ii)
        /*0014*/ 	.word	0x00000000


	//----- nvinfo : EIATTR_MIN_STACK_SIZE
	.align		4
.L_3:
        /*0018*/ 	.byte	0x04, 0x12
        /*001a*/ 	.short	(.L_5 - .L_4)
	.align		4
.L_4:
        /*001c*/ 	.word	index@(_Z8conv_gpuPiS_S_ii)
        /*0020*/ 	.word	0x00000000
.L_5:


//--------------------- .nv.compat                --------------------------
	.section	.nv.compat,"",@"SHT_CUDA_COMPAT_INFO"
	.align	4
        /*0000*/ 	.byte	0x02, 0x09, 0x00, 0x00, 0x02, 0x02, 0x01, 0x00, 0x02, 0x05, 0x05, 0x00, 0x03, 0x07, 0x01, 0x01
        /*0010*/ 	.byte	0x02, 0x03, 0x00, 0x00, 0x02, 0x06, 0x01, 0x00, 0x04, 0x0b, 0x08, 0x00, 0x09, 0x00, 0x00, 0x00
        /*0020*/ 	.byte	0x00, 0x00, 0x00, 0x00


//--------------------- .nv.info._Z8conv_gpuPiS_S_ii --------------------------
	.section	.nv.info._Z8conv_gpuPiS_S_ii,"",@"SHT_CUDA_INFO"
	.sectionflags	@""
	.align	4


	//----- nvinfo : EIATTR_CUDA_API_VERSION
	.align		4
        /*0000*/ 	.byte	0x04, 0x37
        /*0002*/ 	.short	(.L_7 - .L_6)
.L_6:
        /*0004*/ 	.word	0x00000082


	//----- nvinfo : EIATTR_KPARAM_INFO
	.align		4
.L_7:
        /*0008*/ 	.byte	0x04, 0x17
        /*000a*/ 	.short	(.L_9 - .L_8)
.L_8:
        /*000c*/ 	.word	0x00000000
        /*0010*/ 	.short	0x0004
        /*0012*/ 	.short	0x001c
        /*0014*/ 	.byte	0x00, 0xf0, 0x11, 0x00


	//----- nvinfo : EIATTR_KPARAM_INFO
	.align		4
.L_9:
        /*0018*/ 	.byte	0x04, 0x17
        /*001a*/ 	.short	(.L_11 - .L_10)
.L_10:
        /*001c*/ 	.word	0x00000000
        /*0020*/ 	.short	0x0003
        /*0022*/ 	.short	0x0018
        /*0024*/ 	.byte	0x00, 0xf0, 0x11, 0x00


	//----- nvinfo : EIATTR_KPARAM_INFO
	.align		4
.L_11:
        /*0028*/ 	.byte	0x04, 0x17
        /*002a*/ 	.short	(.L_13 - .L_12)
.L_12:
        /*002c*/ 	.word	0x00000000
        /*0030*/ 	.short	0x0002
        /*0032*/ 	.short	0x0010
        /*0034*/ 	.byte	0x00, 0xf5, 0x21, 0x00


	//----- nvinfo : EIATTR_KPARAM_INFO
	.align		4
.L_13:
        /*0038*/ 	.byte	0x04, 0x17
        /*003a*/ 	.short	(.L_15 - .L_14)
.L_14:
        /*003c*/ 	.word	0x00000000
        /*0040*/ 	.short	0x0001
        /*0042*/ 	.short	0x0008
        /*0044*/ 	.byte	0x00, 0xf5, 0x21, 0x00


	//----- nvinfo : EIATTR_KPARAM_INFO
	.align		4
.L_15:
        /*0048*/ 	.byte	0x04, 0x17
        /*004a*/ 	.short	(.L_17 - .L_16)
.L_16:
        /*004c*/ 	.word	0x00000000
        /*0050*/ 	.short	0x0000
        /*0052*/ 	.short	0x0000
        /*0054*/ 	.byte	0x00, 0xf5, 0x21, 0x00


	//----- nvinfo : EIATTR_SPARSE_MMA_MASK
	.align		4
.L_17:
        /*0058*/ 	.byte	0x03, 0x50
        /*005a*/ 	.short	0x0000


	//----- nvinfo : EIATTR_MAXREG_COUNT
	.align		4
        /*005c*/ 	.byte	0x03, 0x1b
        /*005e*/ 	.short	0x00ff


	//----- nvinfo : EIATTR_MERCURY_ISA_VERSION
	.align		4
        /*0060*/ 	.byte	0x03, 0x5f
        /*0062*/ 	.short	0x0101


	//----- nvinfo : EIATTR_VRC_CTA_INIT_COUNT
	.align		4
        /*0064*/ 	.byte	0x02, 0x4a
	.zero		1
	.zero		1


	//----- nvinfo : EIATTR_EXIT_INSTR_OFFSETS
	.align		4
        /*0068*/ 	.byte	0x04, 0x1c
        /*006a*/ 	.short	(.L_19 - .L_18)


	//   ....[0]....
.L_18:
        /*006c*/ 	.word	0x00000070


	//   ....[1]....
        /*0070*/ 	.word	0x00000b90


	//----- nvinfo : EIATTR_CRS_STACK_SIZE
	.align		4
.L_19:
        /*0074*/ 	.byte	0x04, 0x1e
        /*0076*/ 	.short	(.L_21 - .L_20)
.L_20:
        /*0078*/ 	.word	0x00000000


	//----- nvinfo : EIATTR_CBANK_PARAM_SIZE
	.align		4
.L_21:
        /*007c*/ 	.byte	0x03, 0x19
        /*007e*/ 	.short	0x0020


	//----- nvinfo : EIATTR_PARAM_CBANK
	.align		4
        /*0080*/ 	.byte	0x04, 0x0a
        /*0082*/ 	.short	(.L_23 - .L_22)
	.align		4
.L_22:
        /*0084*/ 	.word	index@(.nv.constant0._Z8conv_gpuPiS_S_ii)
        /*0088*/ 	.short	0x0380
        /*008a*/ 	.short	0x0020


	//----- nvinfo : EIATTR_SW_WAR
	.align		4
.L_23:
        /*008c*/ 	.byte	0x04, 0x36
        /*008e*/ 	.short	(.L_25 - .L_24)
.L_24:
        /*0090*/ 	.word	0x00000008
.L_25:


//--------------------- .nv.callgraph             --------------------------
	.section	.nv.callgraph,"",@"SHT_CUDA_CALLGRAPH"
	.align	4
	.sectionentsize	8
	.align		4
        /*0000*/ 	.word	0x00000000
	.align		4
        /*0004*/ 	.word	0xffffffff
	.align		4
        /*0008*/ 	.word	0x00000000
	.align		4
        /*000c*/ 	.word	0xfffffffe
	.align		4
        /*0010*/ 	.word	0x00000000
	.align		4
        /*0014*/ 	.word	0xfffffffd
	.align		4
        /*0018*/ 	.word	0x00000000
	.align		4
        /*001c*/ 	.word	0xfffffffc


//--------------------- .text._Z8conv_gpuPiS_S_ii --------------------------
	.section	.text._Z8conv_gpuPiS_S_ii,"ax",@progbits
	.align	128
        .global         _Z8conv_gpuPiS_S_ii
        .type           _Z8conv_gpuPiS_S_ii,@function
        .size           _Z8conv_gpuPiS_S_ii,(.L_x_7 - _Z8conv_gpuPiS_S_ii)
        .other          _Z8conv_gpuPiS_S_ii,@"STO_CUDA_ENTRY STV_DEFAULT"
_Z8conv_gpuPiS_S_ii:
.text._Z8conv_gpuPiS_S_ii:
[----:B------:R-:W-:Y:S01]  /*0000*/  LDC R1, c[0x0][0x37c] ;  /* 0x0000df00ff017b82 */ /* 0x000fe20000000800 */
[----:B------:R-:W0:Y:S07]  /*0010*/  S2R R3, SR_TID.X ;  /* 0x0000000000037919 */ /* 0x000e2e0000002100 */
[----:B------:R-:W0:Y:S01]  /*0020*/  S2UR UR4, SR_CTAID.X ;  /* 0x00000000000479c3 */ /* 0x000e220000002500 */
[----:B------:R-:W1:Y:S07]  /*0030*/  LDCU UR6, c[0x0][0x398] ;  /* 0x00007300ff0677ac */ /* 0x000e6e0008000800 */
[----:B------:R-:W0:Y:S02]  /*0040*/  LDC R2, c[0x0][0x360] ;  /* 0x0000d800ff027b82 */ /* 0x000e240000000800 */
[----:B0-----:R-:W-:-:S05]  /*0050*/  IMAD R2, R2, UR4, R3 ;  /* 0x0000000402027c24 */ /* 0x001fca000f8e0203 */
[----:B-1----:R-:W-:-:S13]  /*0060*/  ISETP.GE.AND P0, PT, R2, UR6, PT ;  /* 0x0000000602007c0c */ /* 0x002fda000bf06270 */
[----:B------:R-:W-:Y:S05]  /*0070*/  @P0 EXIT ;  /* 0x000000000000094d */ /* 0x000fea0003800000 */
[----:B------:R-:W0:Y:S01]  /*0080*/  LDCU UR7, c[0x0][0x39c] ;  /* 0x00007380ff0777ac */ /* 0x000e220008000800 */
[----:B------:R-:W-:Y:S01]  /*0090*/  HFMA2 R0, -RZ, RZ, 0, 0 ;  /* 0x00000000ff007431 */ /* 0x000fe200000001ff */
[----:B------:R-:W1:Y:S01]  /*00a0*/  LDCU.64 UR12, c[0x0][0x358] ;  /* 0x00006b00ff0c77ac */ /* 0x000e620008000a00 */
[----:B0-----:R-:W-:-:S09]  /*00b0*/  UISETP.GE.AND UP0, UPT, UR7, 0x1, UPT ;  /* 0x000000010700788c */ /* 0x001fd2000bf06270 */
[----:B-1----:R-:W-:Y:S05]  /*00c0*/  BRA.U !UP0, `(.L_x_0) ;  /* 0x0000000908a47547 */ /* 0x002fea000b800000 */
[----:B------:R-:W-:Y:S01]  /*00d0*/  UISETP.GE.U32.AND UP1, UPT, UR7, 0x8, UPT ;  /* 0x000000080700788c */ /* 0x000fe2000bf26070 */
[----:B------:R-:W-:Y:S01]  /*00e0*/  MOV R0, RZ ;  /* 0x000000ff00007202 */ /* 0x000fe20000000f00 */
[----:B------:R-:W-:Y:S02]  /*00f0*/  USHF.R.U32.HI UR5, URZ, 0x1, UR7 ;  /* 0x00000001ff057899 */ /* 0x000fe40008011607 */
[----:B------:R-:W-:Y:S01]  /*0100*/  ULOP3.LUT UR10, UR7, 0x7, URZ, 0xc0, !UPT ;  /* 0x00000007070a7892 */ /* 0x000fe2000f8ec0ff */
[----:B------:R-:W-:-:S03]  /*0110*/  UMOV UR4, URZ ;  /* 0x000000ff00047c82 */ /* 0x000fc60008000000 */
[----:B------:R-:W-:Y:S01]  /*0120*/  VIADD R3, R2, -UR5 ;  /* 0x8000000502037c36 */ /* 0x000fe20008000000 */
[----:B------:R-:W-:Y:S01]  /*0130*/  UISETP.NE.AND UP0, UPT, UR10, URZ, UPT ;  /* 0x000000ff0a00728c */ /* 0x000fe2000bf05270 */
[----:B------:R-:W-:Y:S10]  /*0140*/  BRA.U !UP1, `(.L_x_1) ;  /* 0x0000000509347547 */ /* 0x000ff4000b800000 */
[----:B------:R-:W0:Y:S01]  /*0150*/  LDC.64 R8, c[0x0][0x388] ;  /* 0x0000e200ff087b82 */ /* 0x000e220000000a00 */
[----:B------:R-:W-:Y:S01]  /*0160*/  MOV R0, RZ ;  /* 0x000000ff00007202 */ /* 0x000fe20000000f00 */
[----:B------:R-:W1:Y:S01]  /*0170*/  LDCU.64 UR8, c[0x0][0x398] ;  /* 0x00007300ff0877ac */ /* 0x000e620008000a00 */
[----:B------:R-:W-:Y:S01]  /*0180*/  ULOP3.LUT UR4, UR7, 0x7ffffff8, URZ, 0xc0, !UPT ;  /* 0x7ffffff807047892 */ /* 0x000fe2000f8ec0ff */
[----:B------:R-:W-:-:S11]  /*0190*/  UMOV UR5, URZ ;  /* 0x000000ff00057c82 */ /* 0x000fd60008000000 */
.L_x_2:
[----:B------:R-:W-:Y:S01]  /*01a0*/  VIADD R27, R3, UR5 ;  /* 0x00000005031b7c36 */ /* 0x000fe20008000000 */
[----:B-1----:R-:W-:Y:S01]  /*01b0*/  UMOV UR6, UR8 ;  /* 0x0000000800067c82 */ /* 0x002fe20008000000 */
[----:B------:R-:W-:Y:S01]  /*01c0*/  LOP3.LUT R4, RZ, UR5, RZ, 0x33, !PT ;  /* 0x00000005ff047c12 */ /* 0x000fe2000f8e33ff */
[----:B------:R-:W-:Y:S02]  /*01d0*/  UMOV UR7, UR9 ;  /* 0x0000000900077c82 */ /* 0x000fe40008000000 */
[C---:B------:R-:W-:Y:S02]  /*01e0*/  ISETP.GE.AND P4, PT, R27.reuse, UR6, PT ;  /* 0x000000061b007c0c */ /* 0x040fe4000bf86270 */
[----:B------:R-:W-:Y:S02]  /*01f0*/  IADD3 R15, PT, PT, R4, UR7, RZ ;  /* 0x00000007040f7c10 */ /* 0x000fe4000fffe0ff */
[----:B------:R-:W-:-:S03]  /*0200*/  ISETP.LT.OR P4, PT, R27, RZ, P4 ;  /* 0x000000ff1b00720c */ /* 0x000fc60002781670 */
[----:B0-----:R-:W-:-:S10]  /*0210*/  IMAD.WIDE R14, R15, 0x4, R8 ;  /* 0x000000040f0e7825 */ /* 0x001fd400078e0208 */
[----:B------:R-:W0:Y:S01]  /*0220*/  @!P4 LDC.64 R10, c[0x0][0x380] ;  /* 0x0000e000ff0acb82 */ /* 0x000e220000000a00 */
[----:B------:R-:W2:Y:S01]  /*0230*/  @!P4 LDG.E R12, desc[UR12][R14.64] ;  /* 0x0000000c0e0cc981 */ /* 0x000ea2000c1e1900 */
[----:B0-----:R-:W-:-:S06]  /*0240*/  @!P4 IMAD.WIDE.U32 R10, R27, 0x4, R10 ;  /* 0x000000041b0ac825 */ /* 0x001fcc00078e000a */
[----:B------:R-:W2:Y:S01]  /*0250*/  @!P4 LDG.E R11, desc[UR12][R10.64] ;  /* 0x0000000c0a0bc981 */ /* 0x000ea2000c1e1900 */
[----:B------:R-:W-:-:S05]  /*0260*/  VIADD R21, R27, 0x1 ;  /* 0x000000011b157836 */ /* 0x000fca0000000000 */
[----:B------:R-:W-:Y:S01]  /*0270*/  ISETP.GE.AND P0, PT, R21, UR6, PT ;  /* 0x0000000615007c0c */ /* 0x000fe2000bf06270 */
[C---:B------:R-:W-:Y:S01]  /*0280*/  VIADD R6, R27.reuse, 0x3 ;  /* 0x000000031b067836 */ /* 0x040fe20000000000 */
[----:B------:R-:W-:Y:S02]  /*0290*/  IADD3 R29, PT, PT, R27, 0x2, RZ ;  /* 0x000000021b1d7810 */ /* 0x000fe40007ffe0ff */
[----:B------:R-:W-:Y:S02]  /*02a0*/  ISETP.LT.OR P0, PT, R21, RZ, P0 ;  /* 0x000000ff1500720c */ /* 0x000fe40000701670 */
[----:B------:R-:W-:Y:S02]  /*02b0*/  ISETP.GE.AND P3, PT, R29, UR6, PT ;  /* 0x000000061d007c0c */ /* 0x000fe4000bf66270 */
[----:B------:R-:W-:Y:S02]  /*02c0*/  ISETP.GE.AND P2, PT, R6, UR6, PT ;  /* 0x0000000606007c0c */ /* 0x000fe4000bf46270 */
[----:B------:R-:W-:-:S02]  /*02d0*/  IADD3 R4, PT, PT, R27, 0x4, RZ ;  /* 0x000000041b047810 */ /* 0x000fc40007ffe0ff */
[----:B------:R-:W-:Y:S02]  /*02e0*/  ISETP.LT.OR P3, PT, R29, RZ, P3 ;  /* 0x000000ff1d00720c */ /* 0x000fe40001f61670 */
[----:B------:R-:W-:Y:S01]  /*02f0*/  ISETP.LT.OR P2, PT, R6, RZ, P2 ;  /* 0x000000ff0600720c */ /* 0x000fe20001741670 */
[C---:B------:R-:W-:Y:S01]  /*0300*/  VIADD R5, R27.reuse, 0x5 ;  /* 0x000000051b057836 */ /* 0x040fe20000000000 */
[C---:B------:R-:W-:Y:S01]  /*0310*/  ISETP.GE.AND P1, PT, R4.reuse, UR6, PT ;  /* 0x0000000604007c0c */ /* 0x040fe2000bf26270 */
[----:B------:R-:W0:Y:S01]  /*0320*/  @!P0 LDC.64 R24, c[0x0][0x380] ;  /* 0x0000e000ff188b82 */ /* 0x000e220000000a00 */
[----:B------:R-:W-:Y:S02]  /*0330*/  IADD3 R7, PT, PT, R27, 0x6, RZ ;  /* 0x000000061b077810 */ /* 0x000fe40007ffe0ff */
[----:B------:R-:W-:Y:S02]  /*0340*/  ISETP.GE.AND P5, PT, R5, UR6, PT ;  /* 0x0000000605007c0c */ /* 0x000fe4000bfa6270 */
[----:B------:R-:W-:Y:S01]  /*0350*/  ISETP.LT.OR P1, PT, R4, RZ, P1 ;  /* 0x000000ff0400720c */ /* 0x000fe20000f21670 */
[----:B------:R-:W-:Y:S01]  /*0360*/  VIADD R27, R27, 0x7 ;  /* 0x000000071b1b7836 */ /* 0x000fe20000000000 */
[----:B------:R-:W-:Y:S01]  /*0370*/  ISETP.LT.OR P5, PT, R5, RZ, P5 ;  /* 0x000000ff0500720c */ /* 0x000fe20002fa1670 */
[----:B------:R-:W3:Y:S03]  /*0380*/  @!P3 LDG.E R26, desc[UR12][R14.64+-0x8] ;  /* 0xfffff80c0e1ab981 */ /* 0x000ee6000c1e1900 */
[----:B------:R-:W-:-:S04]  /*0390*/  ISETP.GE.AND P6, PT, R27, UR6, PT ;  /* 0x000000061b007c0c */ /* 0x000fc8000bfc6270 */
[----:B------:R-:W-:-:S03]  /*03a0*/  ISETP.LT.OR P6, PT, R27, RZ, P6 ;  /* 0x000000ff1b00720c */ /* 0x000fc600037c1670 */
[----:B------:R-:W1:Y:S08]  /*03b0*/  @!P1 LDC.64 R16, c[0x0][0x380] ;  /* 0x0000e000ff109b82 */ /* 0x000e700000000a00 */
[----:B------:R-:W4:Y:S01]  /*03c0*/  @!P5 LDC.64 R18, c[0x0][0x380] ;  /* 0x0000e000ff12db82 */ /* 0x000f220000000a00 */
[----:B0-----:R-:W-:-:S06]  /*03d0*/  @!P0 IMAD.WIDE.U32 R24, R21, 0x4, R24 ;  /* 0x0000000415188825 */ /* 0x001fcc00078e0018 */
[----:B------:R-:W5:Y:S01]  /*03e0*/  @!P0 LDG.E R25, desc[UR12][R24.64] ;  /* 0x0000000c18198981 */ /* 0x000f62000c1e1900 */
[----:B------:R-:W0:Y:S01]  /*03f0*/  @!P6 LDC.64 R22, c[0x0][0x380] ;  /* 0x0000e000ff16eb82 */ /* 0x000e220000000a00 */
[----:B-1----:R-:W-:Y:S02]  /*0400*/  @!P1 IMAD.WIDE.U32 R16, R4, 0x4, R16 ;  /* 0x0000000404109825 */ /* 0x002fe400078e0010 */
[----:B------:R-:W3:Y:S04]  /*0410*/  @!P2 LDG.E R4, desc[UR12][R14.64+-0xc] ;  /* 0xfffff40c0e04a981 */ /* 0x000ee8000c1e1900 */
[----:B------:R-:W3:Y:S01]  /*0420*/  @!P1 LDG.E R17, desc[UR12][R16.64] ;  /* 0x0000000c10119981 */ /* 0x000ee2000c1e1900 */
[----:B----4-:R-:W-:-:S03]  /*0430*/  @!P5 IMAD.WIDE.U32 R18, R5, 0x4, R18 ;  /* 0x000000040512d825 */ /* 0x010fc600078e0012 */
[----:B------:R-:W4:Y:S04]  /*0440*/  @!P1 LDG.E R5, desc[UR12][R14.64+-0x10] ;  /* 0xfffff00c0e059981 */ /* 0x000f28000c1e1900 */
[----:B------:R-:W4:Y:S01]  /*0450*/  @!P5 LDG.E R19, desc[UR12][R18.64] ;  /* 0x0000000c1213d981 */ /* 0x000f22000c1e1900 */
[----:B0-----:R-:W-:-:S06]  /*0460*/  @!P6 IMAD.WIDE.U32 R22, R27, 0x4, R22 ;  /* 0x000000041b16e825 */ /* 0x001fcc00078e0016 */
[----:B------:R-:W4:Y:S01]  /*0470*/  @!P6 LDG.E R23, desc[UR12][R22.64] ;  /* 0x0000000c1617e981 */ /* 0x000f22000c1e1900 */
[----:B--2---:R-:W-:Y:S01]  /*0480*/  @!P4 IMAD R0, R11, R12, R0 ;  /* 0x0000000c0b00c224 */ /* 0x004fe200078e0200 */
[C---:B------:R-:W-:Y:S01]  /*0490*/  ISETP.GE.AND P4, PT, R7.reuse, UR6, PT ;  /* 0x0000000607007c0c */ /* 0x040fe2000bf86270 */
[----:B------:R-:W0:Y:S03]  /*04a0*/  @!P3 LDC.64 R12, c[0x0][0x380] ;  /* 0x0000e000ff0cbb82 */ /* 0x000e260000000a00 */
[----:B------:R-:W-:-:S05]  /*04b0*/  ISETP.LT.OR P4, PT, R7, RZ, P4 ;  /* 0x000000ff0700720c */ /* 0x000fca0002781670 */
[----:B------:R-:W1:Y:S08]  /*04c0*/  @!P2 LDC.64 R10, c[0x0][0x380] ;  /* 0x0000e000ff0aab82 */ /* 0x000e700000000a00 */
[----:B------:R-:W2:Y:S01]  /*04d0*/  @!P4 LDC.64 R20, c[0x0][0x380] ;  /* 0x0000e000ff14cb82 */ /* 0x000ea20000000a00 */
[----:B0-----:R-:W-:-:S06]  /*04e0*/  @!P3 IMAD.WIDE.U32 R12, R29, 0x4, R12 ;  /* 0x000000041d0cb825 */ /* 0x001fcc00078e000c */
[----:B------:R-:W3:Y:S01]  /*04f0*/  @!P3 LDG.E R13, desc[UR12][R12.64] ;  /* 0x0000000c0c0db981 */ /* 0x000ee2000c1e1900 */
[----:B-1----:R-:W-:-:S03]  /*0500*/  @!P2 IMAD.WIDE.U32 R10, R6, 0x4, R10 ;  /* 0x00000004060aa825 */ /* 0x002fc600078e000a */
[----:B------:R-:W5:Y:S04]  /*0510*/  @!P0 LDG.E R6, desc[UR12][R14.64+-0x4] ;  /* 0xfffffc0c0e068981 */ /* 0x000f68000c1e1900 */
[----:B------:R-:W4:Y:S01]  /*0520*/  @!P2 LDG.E R11, desc[UR12][R10.64] ;  /* 0x0000000c0a0ba981 */ /* 0x000f22000c1e1900 */
[----:B--2---:R-:W-:-:S03]  /*0530*/  @!P4 IMAD.WIDE.U32 R20, R7, 0x4, R20 ;  /* 0x000000040714c825 */ /* 0x004fc600078e0014 */
[----:B------:R-:W2:Y:S04]  /*0540*/  @!P5 LDG.E R7, desc[UR12][R14.64+-0x14] ;  /* 0xffffec0c0e07d981 */ /* 0x000ea8000c1e1900 */
[----:B------:R-:W2:Y:S04]  /*0550*/  @!P4 LDG.E R21, desc[UR12][R20.64] ;  /* 0x0000000c1415c981 */ /* 0x000ea8000c1e1900 */
[----:B------:R-:W2:Y:S04]  /*0560*/  @!P4 LDG.E R12, desc[UR12][R14.64+-0x18] ;  /* 0xffffe80c0e0cc981 */ /* 0x000ea8000c1e1900 */
[----:B------:R-:W2:Y:S01]  /*0570*/  @!P6 LDG.E R10, desc[UR12][R14.64+-0x1c] ;  /* 0xffffe40c0e0ae981 */ /* 0x000ea2000c1e1900 */
[----:B------:R-:W-:-:S04]  /*0580*/  UIADD3 UR5, UPT, UPT, UR5, 0x8, URZ ;  /* 0x0000000805057890 */ /* 0x000fc8000fffe0ff */
[----:B------:R-:W-:Y:S01]  /*0590*/  UISETP.NE.AND UP1, UPT, UR5, UR4, UPT ;  /* 0x000000040500728c */ /* 0x000fe2000bf25270 */
[----:B-----5:R-:W-:-:S04]  /*05a0*/  @!P0 IMAD R0, R25, R6, R0 ;  /* 0x0000000619008224 */ /* 0x020fc800078e0200 */
[----:B---3--:R-:W-:-:S04]  /*05b0*/  @!P3 IMAD R0, R13, R26, R0 ;  /* 0x0000001a0d00b224 */ /* 0x008fc800078e0200 */
[----:B----4-:R-:W-:-:S04]  /*05c0*/  @!P2 IMAD R0, R11, R4, R0 ;  /* 0x000000040b00a224 */ /* 0x010fc800078e0200 */
[----:B------:R-:W-:-:S04]  /*05d0*/  @!P1 IMAD R0, R17, R5, R0 ;  /* 0x0000000511009224 */ /* 0x000fc800078e0200 */
[----:B--2---:R-:W-:-:S04]  /*05e0*/  @!P5 IMAD R0, R19, R7, R0 ;  /* 0x000000071300d224 */ /* 0x004fc800078e0200 */
[----:B------:R-:W-:-:S04]  /*05f0*/  @!P4 IMAD R0, R21, R12, R0 ;  /* 0x0000000c1500c224 */ /* 0x000fc800078e0200 */
[----:B------:R-:W-:Y:S01]  /*0600*/  @!P6 IMAD R0, R23, R10, R0 ;  /* 0x0000000a1700e224 */ /* 0x000fe200078e0200 */
[----:B------:R-:W-:Y:S06]  /*0610*/  BRA.U UP1, `(.L_x_2) ;  /* 0xfffffff901e07547 */ /* 0x000fec000b83ffff */
.L_x_1:
[----:B------:R-:W-:Y:S05]  /*0620*/  BRA.U !UP0, `(.L_x_0) ;  /* 0x00000005084c7547 */ /* 0x000fea000b800000 */
[----:B------:R-:W-:Y:S02]  /*0630*/  UISETP.GE.U32.AND UP0, UPT, UR10, 0x4, UPT ;  /* 0x000000040a00788c */ /* 0x000fe4000bf06070 */
[----:B------:R-:W-:-:S04]  /*0640*/  ULOP3.LUT UR5, UR7, 0x3, URZ, 0xc0, !UPT ;  /* 0x0000000307057892 */ /* 0x000fc8000f8ec0ff */
[----:B------:R-:W-:-:S03]  /*0650*/  UISETP.NE.AND UP1, UPT, UR5, URZ, UPT ;  /* 0x000000ff0500728c */ /* 0x000fc6000bf25270 */
[----:B------:R-:W-:Y:S08]  /*0660*/  BRA.U !UP0, `(.L_x_3) ;  /* 0x0000000108947547 */ /* 0x000ff0000b800000 */
[----:B------:R-:W-:Y:S01]  /*0670*/  IADD3 R19, PT, PT, R3, UR4, RZ ;  /* 0x0000000403137c10 */ /* 0x000fe2000fffe0ff */
[----:B------:R-:W0:Y:S01]  /*0680*/  LDC.64 R8, c[0x0][0x388] ;  /* 0x0000e200ff087b82 */ /* 0x000e220000000a00 */
[----:B------:R-:W-:Y:S02]  /*0690*/  LOP3.LUT R10, RZ, UR4, RZ, 0x33, !PT ;  /* 0x00000004ff0a7c12 */ /* 0x000fe4000f8e33ff */
[C---:B------:R-:W-:Y:S01]  /*06a0*/  ISETP.GE.AND P0, PT, R19.reuse, UR6, PT ;  /* 0x0000000613007c0c */ /* 0x040fe2000bf06270 */
[C---:B------:R-:W-:Y:S01]  /*06b0*/  VIADD R21, R19.reuse, 0x1 ;  /* 0x0000000113157836 */ /* 0x040fe20000000000 */
[C---:B------:R-:W-:Y:S01]  /*06c0*/  IADD3 R23, PT, PT, R19.reuse, 0x2, RZ ;  /* 0x0000000213177810 */ /* 0x040fe20007ffe0ff */
[C---:B------:R-:W-:Y:S01]  /*06d0*/  VIADD R11, R19.reuse, 0x3 ;  /* 0x00000003130b7836 */ /* 0x040fe20000000000 */
[----:B------:R-:W-:Y:S02]  /*06e0*/  ISETP.LT.OR P0, PT, R19, RZ, P0 ;  /* 0x000000ff1300720c */ /* 0x000fe40000701670 */
[----:B------:R-:W-:-:S02]  /*06f0*/  ISETP.GE.AND P1, PT, R21, UR6, PT ;  /* 0x0000000615007c0c */ /* 0x000fc4000bf26270 */
[----:B------:R-:W-:Y:S02]  /*0700*/  ISETP.GE.AND P2, PT, R23, UR6, PT ;  /* 0x0000000617007c0c */ /* 0x000fe4000bf46270 */
[----:B------:R-:W-:Y:S02]  /*0710*/  ISETP.LT.OR P1, PT, R21, RZ, P1 ;  /* 0x000000ff1500720c */ /* 0x000fe40000f21670 */
[----:B------:R-:W-:Y:S02]  /*0720*/  ISETP.LT.OR P2, PT, R23, RZ, P2 ;  /* 0x000000ff1700720c */ /* 0x000fe40001741670 */
[C---:B------:R-:W-:Y:S02]  /*0730*/  ISETP.GE.AND P3, PT, R11.reuse, UR6, PT ;  /* 0x000000060b007c0c */ /* 0x040fe4000bf66270 */
[----:B------:R-:W-:Y:S01]  /*0740*/  IADD3 R17, PT, PT, R10, UR7, RZ ;  /* 0x000000070a117c10 */ /* 0x000fe2000fffe0ff */
[----:B------:R-:W1:Y:S01]  /*0750*/  @!P0 LDC.64 R14, c[0x0][0x380] ;  /* 0x0000e000ff0e8b82 */ /* 0x000e620000000a00 */
[----:B------:R-:W-:-:S03]  /*0760*/  ISETP.LT.OR P3, PT, R11, RZ, P3 ;  /* 0x000000ff0b00720c */ /* 0x000fc60001f61670 */
[----:B0-----:R-:W-:-:S04]  /*0770*/  IMAD.WIDE R8, R17, 0x4, R8 ;  /* 0x0000000411087825 */ /* 0x001fc800078e0208 */
[----:B------:R-:W0:Y:S01]  /*0780*/  @!P1 LDC.64 R12, c[0x0][0x380] ;  /* 0x0000e000ff0c9b82 */ /* 0x000e220000000a00 */
[----:B------:R-:W2:Y:S04]  /*0790*/  @!P0 LDG.E R10, desc[UR12][R8.64] ;  /* 0x0000000c080a8981 */ /* 0x000ea8000c1e1900 */
[----:B------:R-:W3:Y:S03]  /*07a0*/  @!P1 LDG.E R16, desc[UR12][R8.64+-0x4] ;  /* 0xfffffc0c08109981 */ /* 0x000ee6000c1e1900 */
[----:B------:R-:W4:Y:S01]  /*07b0*/  @!P2 LDC.64 R6, c[0x0][0x380] ;  /* 0x0000e000ff06ab82 */ /* 0x000f220000000a00 */
[----:B------:R-:W5:Y:S07]  /*07c0*/  @!P3 LDG.E R17, desc[UR12][R8.64+-0xc] ;  /* 0xfffff40c0811b981 */ /* 0x000f6e000c1e1900 */
[----:B------:R-:W4:Y:S01]  /*07d0*/  @!P3 LDC.64 R4, c[0x0][0x380] ;  /* 0x0000e000ff04bb82 */ /* 0x000f220000000a00 */
[----:B-1----:R-:W-:-:S06]  /*07e0*/  @!P0 IMAD.WIDE.U32 R14, R19, 0x4, R14 ;  /* 0x00000004130e8825 */ /* 0x002fcc00078e000e */
[----:B------:R-:W2:Y:S01]  /*07f0*/  @!P0 LDG.E R15, desc[UR12][R14.64] ;  /* 0x0000000c0e0f8981 */ /* 0x000ea2000c1e1900 */
[----:B0-----:R-:W-:-:S06]  /*0800*/  @!P1 IMAD.WIDE.U32 R12, R21, 0x4, R12 ;  /* 0x00000004150c9825 */ /* 0x001fcc00078e000c */
[----:B------:R-:W3:Y:S01]  /*0810*/  @!P1 LDG.E R13, desc[UR12][R12.64] ;  /* 0x0000000c0c0d9981 */ /* 0x000ee2000c1e1900 */
[----:B----4-:R-:W-:-:S06]  /*0820*/  @!P2 IMAD.WIDE.U32 R6, R23, 0x4, R6 ;  /* 0x000000041706a825 */ /* 0x010fcc00078e0006 */
[----:B------:R-:W4:Y:S01]  /*0830*/  @!P2 LDG.E R7, desc[UR12][R6.64] ;  /* 0x0000000c0607a981 */ /* 0x000f22000c1e1900 */
[----:B------:R-:W-:-:S03]  /*0840*/  @!P3 IMAD.WIDE.U32 R4, R11, 0x4, R4 ;  /* 0x000000040b04b825 */ /* 0x000fc600078e0004 */
[----:B------:R-:W4:Y:S04]  /*0850*/  @!P2 LDG.E R11, desc[UR12][R8.64+-0x8] ;  /* 0xfffff80c080ba981 */ /* 0x000f28000c1e1900 */
[----:B------:R-:W5:Y:S01]  /*0860*/  @!P3 LDG.E R5, desc[UR12][R4.64] ;  /* 0x0000000c0405b981 */ /* 0x000f62000c1e1900 */
[----:B------:R-:W-:Y:S01]  /*0870*/  UIADD3 UR4, UPT, UPT, UR4, 0x4, URZ ;  /* 0x0000000404047890 */ /* 0x000fe2000fffe0ff */
[----:B--2---:R-:W-:-:S04]  /*0880*/  @!P0 IMAD R0, R15, R10, R0 ;  /* 0x0000000a0f008224 */ /* 0x004fc800078e0200 */
[----:B---3--:R-:W-:-:S04]  /*0890*/  @!P1 IMAD R0, R13, R16, R0 ;  /* 0x000000100d009224 */ /* 0x008fc800078e0200 */
[----:B----4-:R-:W-:-:S04]  /*08a0*/  @!P2 IMAD R0, R7, R11, R0 ;  /* 0x0000000b0700a224 */ /* 0x010fc800078e0200 */
[----:B-----5:R-:W-:-:S07]  /*08b0*/  @!P3 IMAD R0, R5, R17, R0 ;  /* 0x000000110500b224 */ /* 0x020fce00078e0200 */
.L_x_3:
[----:B------:R-:W-:Y:S05]  /*08c0*/  BRA.U !UP1, `(.L_x_0) ;  /* 0x0000000109a47547 */ /* 0x000fea000b800000 */
[----:B------:R-:W-:Y:S02]  /*08d0*/  UISETP.NE.AND UP0, UPT, UR5, 0x1, UPT ;  /* 0x000000010500788c */ /* 0x000fe4000bf05270 */
[----:B------:R-:W-:-:S04]  /*08e0*/  ULOP3.LUT UR8, UR7, 0x1, URZ, 0xc0, !UPT ;  /* 0x0000000107087892 */ /* 0x000fc8000f8ec0ff */
[----:B------:R-:W-:-:S03]  /*08f0*/  UISETP.NE.U32.AND UP1, UPT, UR8, 0x1, UPT ;  /* 0x000000010800788c */ /* 0x000fc6000bf25070 */
[----:B------:R-:W-:Y:S08]  /*0900*/  BRA.U !UP0, `(.L_x_4) ;  /* 0x0000000108547547 */ /* 0x000ff0000b800000 */
[----:B------:R-:W-:Y:S01]  /*0910*/  VIADD R15, R3, UR4 ;  /* 0x00000004030f7c36 */ /* 0x000fe20008000000 */
[----:B------:R-:W0:Y:S01]  /*0920*/  LDC.64 R4, c[0x0][0x388] ;  /* 0x0000e200ff047b82 */ /* 0x000e220000000a00 */
[----:B------:R-:W-:-:S03]  /*0930*/  LOP3.LUT R8, RZ, UR4, RZ, 0x33, !PT ;  /* 0x00000004ff087c12 */ /* 0x000fc6000f8e33ff */
[C---:B------:R-:W-:Y:S02]  /*0940*/  ISETP.GE.AND P0, PT, R15.reuse, UR6, PT ;  /* 0x000000060f007c0c */ /* 0x040fe4000bf06270 */
[C---:B------:R-:W-:Y:S01]  /*0950*/  IADD3 R13, PT, PT, R15.reuse, 0x1, RZ ;  /* 0x000000010f0d7810 */ /* 0x040fe20007ffe0ff */
[----:B------:R-:W-:Y:S01]  /*0960*/  VIADD R9, R8, UR7 ;  /* 0x0000000708097c36 */ /* 0x000fe20008000000 */
[----:B------:R-:W-:Y:S02]  /*0970*/  ISETP.LT.OR P0, PT, R15, RZ, P0 ;  /* 0x000000ff0f00720c */ /* 0x000fe40000701670 */
[----:B------:R-:W-:-:S04]  /*0980*/  ISETP.GE.AND P1, PT, R13, UR6, PT ;  /* 0x000000060d007c0c */ /* 0x000fc8000bf26270 */
[----:B------:R-:W-:-:S07]  /*0990*/  ISETP.LT.OR P1, PT, R13, RZ, P1 ;  /* 0x000000ff0d00720c */ /* 0x000fce0000f21670 */
[----:B------:R-:W1:Y:S01]  /*09a0*/  @!P0 LDC.64 R6, c[0x0][0x380] ;  /* 0x0000e000ff068b82 */ /* 0x000e620000000a00 */
[----:B0-----:R-:W-:-:S07]  /*09b0*/  IMAD.WIDE R8, R9, 0x4, R4 ;  /* 0x0000000409087825 */ /* 0x001fce00078e0204 */
[----:B------:R-:W0:Y:S01]  /*09c0*/  @!P1 LDC.64 R10, c[0x0][0x380] ;  /* 0x0000e000ff0a9b82 */ /* 0x000e220000000a00 */
[----:B------:R-:W2:Y:S01]  /*09d0*/  @!P0 LDG.E R12, desc[UR12][R8.64] ;  /* 0x0000000c080c8981 */ /* 0x000ea2000c1e1900 */
[----:B-1----:R-:W-:-:S06]  /*09e0*/  @!P0 IMAD.WIDE.U32 R4, R15, 0x4, R6 ;  /* 0x000000040f048825 */ /* 0x002fcc00078e0006 */
[----:B------:R-:W2:Y:S01]  /*09f0*/  @!P0 LDG.E R5, desc[UR12][R4.64] ;  /* 0x0000000c04058981 */ /* 0x000ea2000c1e1900 */
[----:B0-----:R-:W-:-:S03]  /*0a00*/  @!P1 IMAD.WIDE.U32 R6, R13, 0x4, R10 ;  /* 0x000000040d069825 */ /* 0x001fc600078e000a */
[----:B------:R-:W3:Y:S04]  /*0a10*/  @!P1 LDG.E R10, desc[UR12][R8.64+-0x4] ;  /* 0xfffffc0c080a9981 */ /* 0x000ee8000c1e1900 */
[----:B------:R-:W3:Y:S01]  /*0a20*/  @!P1 LDG.E R7, desc[UR12][R6.64] ;  /* 0x0000000c06079981 */ /* 0x000ee2000c1e1900 */
[----:B------:R-:W-:Y:S01]  /*0a30*/  UIADD3 UR4, UPT, UPT, UR4, 0x2, URZ ;  /* 0x0000000204047890 */ /* 0x000fe2000fffe0ff */
[----:B--2---:R-:W-:-:S04]  /*0a40*/  @!P0 IMAD R0, R5, R12, R0 ;  /* 0x0000000c05008224 */ /* 0x004fc800078e0200 */
[----:B---3--:R-:W-:-:S07]  /*0a50*/  @!P1 IMAD R0, R7, R10, R0 ;  /* 0x0000000a07009224 */ /* 0x008fce00078e0200 */
.L_x_4:
[----:B------:R-:W-:Y:S05]  /*0a60*/  BRA.U UP1, `(.L_x_0) ;  /* 0x00000001013c7547 */ /* 0x000fea000b800000 */
[----:B------:R-:W-:Y:S01]  /*0a70*/  IADD3 R9, PT, PT, R3, UR4, RZ ;  /* 0x0000000403097c10 */ /* 0x000fe2000fffe0ff */
[----:B------:R-:W-:Y:S01]  /*0a80*/  BSSY.RECONVERGENT B0, `(.L_x_0) ;  /* 0x000000d000007945 */ /* 0x000fe20003800200 */
[----:B------:R-:W-:Y:S02]  /*0a90*/  LOP3.LUT R3, RZ, UR4, RZ, 0x33, !PT ;  /* 0x00000004ff037c12 */ /* 0x000fe4000f8e33ff */
[----:B------:R-:W-:-:S03]  /*0aa0*/  ISETP.GE.AND P0, PT, R9, UR6, PT ;  /* 0x0000000609007c0c */ /* 0x000fc6000bf06270 */
[----:B------:R-:W-:Y:S01]  /*0ab0*/  VIADD R3, R3, UR7 ;  /* 0x0000000703037c36 */ /* 0x000fe20008000000 */
[----:B------:R-:W-:-:S13]  /*0ac0*/  ISETP.LT.OR P0, PT, R9, RZ, P0 ;  /* 0x000000ff0900720c */ /* 0x000fda0000701670 */
[----:B------:R-:W-:Y:S05]  /*0ad0*/  @P0 BRA `(.L_x_5) ;  /* 0x00000000001c0947 */ /* 0x000fea0003800000 */
[----:B------:R-:W0:Y:S08]  /*0ae0*/  LDC.64 R4, c[0x0][0x380] ;  /* 0x0000e000ff047b82 */ /* 0x000e300000000a00 */
[----:B------:R-:W1:Y:S01]  /*0af0*/  LDC.64 R6, c[0x0][0x388] ;  /* 0x0000e200ff067b82 */ /* 0x000e620000000a00 */
[----:B0-----:R-:W-:-:S06]  /*0b00*/  IMAD.WIDE.U32 R4, R9, 0x4, R4 ;  /* 0x0000000409047825 */ /* 0x001fcc00078e0004 */
[----:B------:R-:W2:Y:S01]  /*0b10*/  LDG.E R5, desc[UR12][R4.64] ;  /* 0x0000000c04057981 */ /* 0x000ea2000c1e1900 */
[----:B-1----:R-:W-:-:S06]  /*0b20*/  IMAD.WIDE R6, R3, 0x4, R6 ;  /* 0x0000000403067825 */ /* 0x002fcc00078e0206 */
[----:B------:R-:W2:Y:S02]  /*0b30*/  LDG.E R6, desc[UR12][R6.64] ;  /* 0x0000000c06067981 */ /* 0x000ea4000c1e1900 */
[----:B--2---:R-:W-:-:S07]  /*0b40*/  IMAD R0, R5, R6, R0 ;  /* 0x0000000605007224 */ /* 0x004fce00078e0200 */
.L_x_5:
[----:B------:R-:W-:Y:S05]  /*0b50*/  BSYNC.RECONVERGENT B0 ;  /* 0x0000000000007941 */ /* 0x000fea0003800200 */
.L_x_0:
[----:B------:R-:W0:Y:S02]  /*0b60*/  LDC.64 R4, c[0x0][0x390] ;  /* 0x0000e400ff047b82 */ /* 0x000e240000000a00 */
[----:B0-----:R-:W-:-:S05]  /*0b70*/  IMAD.WIDE R2, R2, 0x4, R4 ;  /* 0x0000000402027825 */ /* 0x001fca00078e0204 */
[----:B------:R-:W-:Y:S01]  /*0b80*/  STG.E desc[UR12][R2.64], R0 ;  /* 0x0000000002007986 */ /* 0x000fe2000c10190c */
[----:B------:R-:W-:Y:S05]  /*0b90*/  EXIT ;  /* 0x000000000000794d */ /* 0x000fea0003800000 */
.L_x_6:
[----:B------:R-:W-:-:S00]  /*0ba0*/  BRA `(.L_x_6) ;  /* 0xfffffffc00fc7947 */ /* 0x000fc0000383ffff */
[----:B------:R-:W-:-:S00]  /*0bb0*/  NOP ;  /* 0x0000000000007918 */ /* 0x000fc00000000000 */
        /* <DEDUP_REMOVED lines=12> */
.L_x_7:


//--------------------- .nv.shared.reserved.0     --------------------------
	.section	.nv.shared.reserved.0,"aw",@nobits
	.weak		__nv_reservedSMEM_offset_0_alias
	.size		__nv_reservedSMEM_offset_0_alias, 0, 64
	.other		__nv_reservedSMEM_offset_0_alias,@"STO_CUDA_RESERVED_SHARED STV_DEFAULT"
__nv_reservedSMEM_offset_0_alias:
	.zero		0
	.zero		64


//--------------------- .nv.constant0._Z8conv_gpuPiS_S_ii --------------------------
	.section	.nv.constant0._Z8conv_gpuPiS_S_ii,"a",@progbits
	.sectionflags	@""
	.align	4
.nv.constant0._Z8conv_gpuPiS_S_ii:
	.zero		928


//--------------------- SYMBOLS --------------------------

	.type		.nv.reservedSmem.offset0,@object
	.size		.nv.reservedSmem.offset0,0x4
